//
// Generated by NVIDIA NVVM Compiler
//
// Compiler Build ID: CL-36424714
// Cuda compilation tools, release 13.0, V13.0.88
// Based on NVVM 20.0.0
//

.version 9.0
.target sm_100
.address_size 64

	// .globl	_Z23calculateDistanceMatrixPii

.visible .entry _Z23calculateDistanceMatrixPii(
	.param .u64 .ptr .align 1 _Z23calculateDistanceMatrixPii_param_0,
	.param .u32 _Z23calculateDistanceMatrixPii_param_1
)
{
	.reg .pred 	%p<12>;
	.reg .b32 	%r<73>;
	.reg .b64 	%rd<14>;

	ld.param.u64 	%rd5, [_Z23calculateDistanceMatrixPii_param_0];
	ld.param.u32 	%r9, [_Z23calculateDistanceMatrixPii_param_1];
	cvta.to.global.u64 	%rd1, %rd5;
	mov.u32 	%r1, %ctaid.x;
	mov.u32 	%r2, %tid.x;
	shl.b32 	%r3, %r9, 7;
	mov.b32 	%r71, 0;
	cvt.s64.s32 	%rd10, %r3;
$L__BB0_1:
	and.b32  	%r11, %r71, 7;
	setp.ne.s32 	%p1, %r11, %r1;
	@%p1 bra 	$L__BB0_20;
	shl.b32 	%r5, %r71, 7;
	add.s32 	%r13, %r5, %r9;
	mul.wide.s32 	%rd6, %r13, 4;
	add.s64 	%rd2, %rd1, %rd6;
	mov.b32 	%r72, 0;
$L__BB0_3:
	and.b32  	%r14, %r72, 24;
	setp.ne.s32 	%p2, %r14, %r2;
	add.s32 	%r15, %r72, %r5;
	mul.wide.u32 	%rd7, %r15, 4;
	add.s64 	%rd3, %rd1, %rd7;
	@%p2 bra 	$L__BB0_5;
	ld.global.u32 	%r16, [%rd3];
	add.s32 	%r17, %r72, %r3;
	mul.wide.s32 	%rd8, %r17, 4;
	add.s64 	%rd9, %rd1, %rd8;
	ld.global.u32 	%r18, [%rd9];
	ld.global.u32 	%r19, [%rd2];
	add.s32 	%r20, %r19, %r18;
	min.s32 	%r21, %r16, %r20;
	st.global.u32 	[%rd3], %r21;
$L__BB0_5:
	add.s32 	%r22, %r72, 1;
	and.b32  	%r23, %r22, 25;
	setp.ne.s32 	%p3, %r23, %r2;
	cvt.s64.s32 	%rd11, %r72;
	add.s64 	%rd12, %rd11, %rd10;
	shl.b64 	%rd13, %rd12, 2;
	add.s64 	%rd4, %rd1, %rd13;
	@%p3 bra 	$L__BB0_7;
	ld.global.u32 	%r24, [%rd3+4];
	ld.global.u32 	%r25, [%rd4+4];
	ld.global.u32 	%r26, [%rd2];
	add.s32 	%r27, %r26, %r25;
	min.s32 	%r28, %r24, %r27;
	st.global.u32 	[%rd3+4], %r28;
$L__BB0_7:
	add.s32 	%r29, %r72, 2;
	and.b32  	%r30, %r29, 26;
	setp.ne.s32 	%p4, %r30, %r2;
	@%p4 bra 	$L__BB0_9;
	ld.global.u32 	%r31, [%rd3+8];
	ld.global.u32 	%r32, [%rd4+8];
	ld.global.u32 	%r33, [%rd2];
	add.s32 	%r34, %r33, %r32;
	min.s32 	%r35, %r31, %r34;
	st.global.u32 	[%rd3+8], %r35;
$L__BB0_9:
	add.s32 	%r36, %r72, 3;
	and.b32  	%r37, %r36, 27;
	setp.ne.s32 	%p5, %r37, %r2;
	@%p5 bra 	$L__BB0_11;
	ld.global.u32 	%r38, [%rd3+12];
	ld.global.u32 	%r39, [%rd4+12];
	ld.global.u32 	%r40, [%rd2];
	add.s32 	%r41, %r40, %r39;
	min.s32 	%r42, %r38, %r41;
	st.global.u32 	[%rd3+12], %r42;
$L__BB0_11:
	add.s32 	%r43, %r72, 4;
	and.b32  	%r44, %r43, 28;
	setp.ne.s32 	%p6, %r44, %r2;
	@%p6 bra 	$L__BB0_13;
	ld.global.u32 	%r45, [%rd3+16];
	ld.global.u32 	%r46, [%rd4+16];
	ld.global.u32 	%r47, [%rd2];
	add.s32 	%r48, %r47, %r46;
	min.s32 	%r49, %r45, %r48;
	st.global.u32 	[%rd3+16], %r49;
$L__BB0_13:
	add.s32 	%r50, %r72, 5;
	and.b32  	%r51, %r50, 29;
	setp.ne.s32 	%p7, %r51, %r2;
	@%p7 bra 	$L__BB0_15;
	ld.global.u32 	%r52, [%rd3+20];
	ld.global.u32 	%r53, [%rd4+20];
	ld.global.u32 	%r54, [%rd2];
	add.s32 	%r55, %r54, %r53;
	min.s32 	%r56, %r52, %r55;
	st.global.u32 	[%rd3+20], %r56;
$L__BB0_15:
	add.s32 	%r57, %r72, 6;
	and.b32  	%r58, %r57, 30;
	setp.ne.s32 	%p8, %r58, %r2;
	@%p8 bra 	$L__BB0_17;
	ld.global.u32 	%r59, [%rd3+24];
	ld.global.u32 	%r60, [%rd4+24];
	ld.global.u32 	%r61, [%rd2];
	add.s32 	%r62, %r61, %r60;
	min.s32 	%r63, %r59, %r62;
	st.global.u32 	[%rd3+24], %r63;
$L__BB0_17:
	add.s32 	%r64, %r72, 7;
	and.b32  	%r65, %r64, 31;
	setp.ne.s32 	%p9, %r65, %r2;
	@%p9 bra 	$L__BB0_19;
	ld.global.u32 	%r66, [%rd3+28];
	ld.global.u32 	%r67, [%rd4+28];
	ld.global.u32 	%r68, [%rd2];
	add.s32 	%r69, %r68, %r67;
	min.s32 	%r70, %r66, %r69;
	st.global.u32 	[%rd3+28], %r70;
$L__BB0_19:
	add.s32 	%r72, %r72, 8;
	setp.ne.s32 	%p10, %r72, 128;
	@%p10 bra 	$L__BB0_3;
$L__BB0_20:
	add.s32 	%r71, %r71, 1;
	setp.ne.s32 	%p11, %r71, 128;
	@%p11 bra 	$L__BB0_1;
	ret;

}


// ===== COMPILED SASS (sm_100) =====

	.target	sm_100

	.elftype	@"ET_EXEC"


//--------------------- .note.nv.tkinfo           --------------------------
	.section	.note.nv.tkinfo,"",@"SHT_NOTE"
	.sectionflags	@"SHF_NOTE_NV_TKINFO"
	.tkinfo
        /*0018*/ 	.word	0x00000002
        /*0030*/ 	.string	""
        /*0030*/ 	.string	"ptxas"
        /*0030*/ 	.string	"Cuda compilation tools, release 13.0, V13.0.88"
        /*0030*/ 	.string	"Build cuda_13.0.r13.0/compiler.36424714_0"
        /*0030*/ 	.string	"-arch sm_100 -m 64 "



//--------------------- .note.nv.cuinfo           --------------------------
	.section	.note.nv.cuinfo,"",@"SHT_NOTE"
	.sectionflags	@"SHF_NOTE_NV_CUINFO"
        /*0018*/ 	.short	0x0002
        /*001a*/ 	.short	0x0064
        /*001c*/ 	.short	0x0082
	.zero		2


//--------------------- .nv.info                  --------------------------
	.section	.nv.info,"",@"SHT_CUDA_INFO"
	.align	4


	//----- nvinfo : EIATTR_REGCOUNT
	.align		4
        /*0000*/ 	.byte	0x04, 0x2f
        /*0002*/ 	.short	(.L_1 - .L_0)
	.align		4
.L_0:
        /*0004*/ 	.word	index@(_Z23calculateDistanceMatrixPii)
        /*0008*/ 	.word	0x0000001c


	//----- nvinfo : EIATTR_FRAME_SIZE
	.align		4
.L_1:
        /*000c*/ 	.byte	0x04, 0x11
        /*000e*/ 	.short	(.L_3 - .L_2)
	.align		4
.L_2:
        /*0010*/ 	.word	index@(_Z23calculateDistanceMatrixPii)
        /*0014*/ 	.word	0x00000000


	//----- nvinfo : EIATTR_MIN_STACK_SIZE
	.align		4
.L_3:
        /*0018*/ 	.byte	0x04, 0x12
        /*001a*/ 	.short	(.L_5 - .L_4)
	.align		4
.L_4:
        /*001c*/ 	.word	index@(_Z23calculateDistanceMatrixPii)
        /*0020*/ 	.word	0x00000000
.L_5:


//--------------------- .nv.compat                --------------------------
	.section	.nv.compat,"",@"SHT_CUDA_COMPAT_INFO"
	.align	4
        /*0000*/ 	.byte	0x02, 0x09, 0x00, 0x00, 0x02, 0x02, 0x01, 0x00, 0x02, 0x05, 0x05, 0x00, 0x03, 0x07, 0x01, 0x01
        /*0010*/ 	.byte	0x02, 0x03, 0x00, 0x00, 0x02, 0x06, 0x01, 0x00, 0x04, 0x0b, 0x08, 0x00, 0x09, 0x00, 0x00, 0x00
        /*0020*/ 	.byte	0x00, 0x00, 0x00, 0x00


//--------------------- .nv.info._Z23calculateDistanceMatrixPii --------------------------
	.section	.nv.info._Z23calculateDistanceMatrixPii,"",@"SHT_CUDA_INFO"
	.sectionflags	@""
	.align	4


	//----- nvinfo : EIATTR_CUDA_API_VERSION
	.align		4
        /*0000*/ 	.byte	0x04, 0x37
        /*0002*/ 	.short	(.L_7 - .L_6)
.L_6:
        /*0004*/ 	.word	0x00000082


	//----- nvinfo : EIATTR_KPARAM_INFO
	.align		4
.L_7:
        /*0008*/ 	.byte	0x04, 0x17
        /*000a*/ 	.short	(.L_9 - .L_8)
.L_8:
        /*000c*/ 	.word	0x00000000
        /*0010*/ 	.short	0x0001
        /*0012*/ 	.short	0x0008
        /*0014*/ 	.byte	0x00, 0xf0, 0x11, 0x00


	//----- nvinfo : EIATTR_KPARAM_INFO
	.align		4
.L_9:
        /*0018*/ 	.byte	0x04, 0x17
        /*001a*/ 	.short	(.L_11 - .L_10)
.L_10:
        /*001c*/ 	.word	0x00000000
        /*0020*/ 	.short	0x0000
        /*0022*/ 	.short	0x0000
        /*0024*/ 	.byte	0x00, 0xf5, 0x21, 0x00


	//----- nvinfo : EIATTR_SPARSE_MMA_MASK
	.align		4
.L_11:
        /*0028*/ 	.byte	0x03, 0x50
        /*002a*/ 	.short	0x0000


	//----- nvinfo : EIATTR_MAXREG_COUNT
	.align		4
        /*002c*/ 	.byte	0x03, 0x1b
        /*002e*/ 	.short	0x00ff


	//----- nvinfo : EIATTR_MERCURY_ISA_VERSION
	.align		4
        /*0030*/ 	.byte	0x03, 0x5f
        /*0032*/ 	.short	0x0101


	//----- nvinfo : EIATTR_VRC_CTA_INIT_COUNT
	.align		4
        /*0034*/ 	.byte	0x02, 0x4a
	.zero		1
	.zero		1


	//----- nvinfo : EIATTR_EXIT_INSTR_OFFSETS
	.align		4
        /*0038*/ 	.byte	0x04, 0x1c
        /*003a*/ 	.short	(.L_13 - .L_12)


	//   ....[0]....
.L_12:
        /*003c*/ 	.word	0x00000710


	//----- nvinfo : EIATTR_CRS_STACK_SIZE
	.align		4
.L_13:
        /*0040*/ 	.byte	0x04, 0x1e
        /*0042*/ 	.short	(.L_15 - .L_14)
.L_14:
        /*0044*/ 	.word	0x00000000


	//----- nvinfo : EIATTR_CBANK_PARAM_SIZE
	.align		4
.L_15:
        /*0048*/ 	.byte	0x03, 0x19
        /*004a*/ 	.short	0x000c


	//----- nvinfo : EIATTR_PARAM_CBANK
	.align		4
        /*004c*/ 	.byte	0x04, 0x0a
        /*004e*/ 	.short	(.L_17 - .L_16)
	.align		4
.L_16:
        /*0050*/ 	.word	index@(.nv.constant0._Z23calculateDistanceMatrixPii)
        /*0054*/ 	.short	0x0380
        /*0056*/ 	.short	0x000c


	//----- nvinfo : EIATTR_SW_WAR
	.align		4
.L_17:
        /*0058*/ 	.byte	0x04, 0x36
        /*005a*/ 	.short	(.L_19 - .L_18)
.L_18:
        /*005c*/ 	.word	0x00000008
.L_19:


//--------------------- .nv.callgraph             --------------------------
	.section	.nv.callgraph,"",@"SHT_CUDA_CALLGRAPH"
	.align	4
	.sectionentsize	8
	.align		4
        /*0000*/ 	.word	0x00000000
	.align		4
        /*0004*/ 	.word	0xffffffff
	.align		4
        /*0008*/ 	.word	0x00000000
	.align		4
        /*000c*/ 	.word	0xfffffffe
	.align		4
        /*0010*/ 	.word	0x00000000
	.align		4
        /*0014*/ 	.word	0xfffffffd
	.align		4
        /*0018*/ 	.word	0x00000000
	.align		4
        /*001c*/ 	.word	0xfffffffc


//--------------------- .text._Z23calculateDistanceMatrixPii --------------------------
	.section	.text._Z23calculateDistanceMatrixPii,"ax",@progbits
	.align	128
        .global         _Z23calculateDistanceMatrixPii
        .type           _Z23calculateDistanceMatrixPii,@function
        .size           _Z23calculateDistanceMatrixPii,(.L_x_16 - _Z23calculateDistanceMatrixPii)
        .other          _Z23calculateDistanceMatrixPii,@"STO_CUDA_ENTRY STV_DEFAULT"
_Z23calculateDistanceMatrixPii:
.text._Z23calculateDistanceMatrixPii:
[----:B------:R-:W-:Y:S08]  /*0000*/  LDC R1, c[0x0][0x37c] ;  /* 0x0000df00ff017b82 */ /* 0x000ff00000000800 */
[----:B------:R-:W0:Y:S01]  /*0010*/  LDC R11, c[0x0][0x388] ;  /* 0x0000e200ff0b7b82 */ /* 0x000e220000000800 */
[----:B------:R-:W1:Y:S01]  /*0020*/  S2R R0, SR_TID.X ;  /* 0x0000000000007919 */ /* 0x000e620000002100 */
[----:B------:R-:W-:Y:S01]  /*0030*/  IMAD.MOV.U32 R10, RZ, RZ, RZ ;  /* 0x000000ffff0a7224 */ /* 0x000fe200078e00ff */
[----:B------:R-:W2:Y:S05]  /*0040*/  LDCU.64 UR4, c[0x0][0x358] ;  /* 0x00006b00ff0477ac */ /* 0x000eaa0008000a00 */
[----:B------:R-:W3:Y:S02]  /*0050*/  S2UR UR6, SR_CTAID.X ;  /* 0x00000000000679c3 */ /* 0x000ee40000002500 */
[----:B0123--:R-:W-:-:S07]  /*0060*/  IMAD.SHL.U32 R11, R11, 0x80, RZ ;  /* 0x000000800b0b7824 */ /* 0x00ffce00078e00ff */
.L_x_14:
[----:B------:R-:W-:-:S04]  /*0070*/  LOP3.LUT R2, R10, 0x7, RZ, 0xc0, !PT ;  /* 0x000000070a027812 */ /* 0x000fc800078ec0ff */
[----:B------:R-:W-:-:S13]  /*0080*/  ISETP.NE.AND P0, PT, R2, UR6, PT ;  /* 0x0000000602007c0c */ /* 0x000fda000bf05270 */
[----:B01234-:R-:W-:Y:S05]  /*0090*/  @P0 BRA `(.L_x_0) ;  /* 0x0000000400900947 */ /* 0x01ffea0003800000 */
[----:B------:R-:W0:Y:S01]  /*00a0*/  LDC R9, c[0x0][0x388] ;  /* 0x0000e200ff097b82 */ /* 0x000e220000000800 */
[----:B------:R-:W-:-:S07]  /*00b0*/  IMAD.MOV.U32 R14, RZ, RZ, RZ ;  /* 0x000000ffff0e7224 */ /* 0x000fce00078e00ff */
[----:B------:R-:W1:Y:S08]  /*00c0*/  LDC.64 R6, c[0x0][0x380] ;  /* 0x0000e000ff067b82 */ /* 0x000e700000000a00 */
[----:B------:R-:W2:Y:S08]  /*00d0*/  LDC.64 R2, c[0x0][0x380] ;  /* 0x0000e000ff027b82 */ /* 0x000eb00000000a00 */
[----:B------:R-:W3:Y:S01]  /*00e0*/  LDC.64 R4, c[0x0][0x380] ;  /* 0x0000e000ff047b82 */ /* 0x000ee20000000a00 */
[----:B0-----:R-:W-:-:S04]  /*00f0*/  IMAD R9, R10, 0x80, R9 ;  /* 0x000000800a097824 */ /* 0x001fc800078e0209 */
[----:B-1----:R-:W-:-:S07]  /*0100*/  IMAD.WIDE R6, R9, 0x4, R6 ;  /* 0x0000000409067825 */ /* 0x002fce00078e0206 */
.L_x_13:
[----:B01234-:R-:W-:-:S04]  /*0110*/  LOP3.LUT R9, R14, 0x18, RZ, 0xc0, !PT ;  /* 0x000000180e097812 */ /* 0x01ffc800078ec0ff */
[----:B------:R-:W-:Y:S01]  /*0120*/  ISETP.NE.AND P1, PT, R9, R0, PT ;  /* 0x000000000900720c */ /* 0x000fe20003f25270 */
[----:B------:R-:W-:-:S04]  /*0130*/  IMAD R9, R10, 0x80, R14 ;  /* 0x000000800a097824 */ /* 0x000fc800078e020e */
[----:B--2---:R-:W-:-:S08]  /*0140*/  IMAD.WIDE.U32 R8, R9, 0x4, R2 ;  /* 0x0000000409087825 */ /* 0x004fd000078e0002 */
[----:B------:R-:W-:Y:S01]  /*0150*/  @!P1 IMAD.IADD R17, R11, 0x1, R14 ;  /* 0x000000010b119824 */ /* 0x000fe200078e020e */
[----:B------:R-:W2:Y:S03]  /*0160*/  @!P1 LDG.E R18, desc[UR4][R6.64] ;  /* 0x0000000406129981 */ /* 0x000ea6000c1e1900 */
[----:B------:R-:W-:Y:S01]  /*0170*/  @!P1 IMAD.WIDE R16, R17, 0x4, R2 ;  /* 0x0000000411109825 */ /* 0x000fe200078e0202 */
[----:B------:R-:W2:Y:S05]  /*0180*/  @!P1 LDG.E R15, desc[UR4][R8.64] ;  /* 0x00000004080f9981 */ /* 0x000eaa000c1e1900 */
[----:B------:R-:W2:Y:S01]  /*0190*/  @!P1 LDG.E R16, desc[UR4][R16.64] ;  /* 0x0000000410109981 */ /* 0x000ea2000c1e1900 */
[----:B------:R-:W-:Y:S01]  /*01a0*/  VIADD R12, R14, 0x1 ;  /* 0x000000010e0c7836 */ /* 0x000fe20000000000 */
[----:B------:R-:W-:-:S04]  /*01b0*/  IADD3 R19, P2, PT, R11, R14, RZ ;  /* 0x0000000e0b137210 */ /* 0x000fc80007f5e0ff */
[----:B------:R-:W-:Y:S02]  /*01c0*/  LOP3.LUT R13, R12, 0x19, RZ, 0xc0, !PT ;  /* 0x000000190c0d7812 */ /* 0x000fe400078ec0ff */
[----:B------:R-:W-:Y:S02]  /*01d0*/  SHF.R.S32.HI R12, RZ, 0x1f, R14 ;  /* 0x0000001fff0c7819 */ /* 0x000fe4000001140e */
[----:B------:R-:W-:Y:S02]  /*01e0*/  ISETP.NE.AND P0, PT, R13, R0, PT ;  /* 0x000000000d00720c */ /* 0x000fe40003f05270 */
[----:B------:R-:W-:Y:S02]  /*01f0*/  LEA.HI.X.SX32 R20, R11, R12, 0x1, P2 ;  /* 0x0000000c0b147211 */ /* 0x000fe400010f0eff */
[----:B---3--:R-:W-:-:S04]  /*0200*/  LEA R12, P2, R19, R4, 0x2 ;  /* 0x00000004130c7211 */ /* 0x008fc800078410ff */
[----:B------:R-:W-:Y:S02]  /*0210*/  LEA.HI.X R13, R19, R5, R20, 0x2, P2 ;  /* 0x00000005130d7211 */ /* 0x000fe400010f1414 */
[----:B--2---:R-:W-:-:S03]  /*0220*/  @!P1 VIADDMNMX R19, R18, R16, R15, PT ;  /* 0x0000001012139246 */ /* 0x004fc6000380010f */
[----:B------:R-:W2:Y:S04]  /*0230*/  @!P0 LDG.E R15, desc[UR4][R8.64+0x4] ;  /* 0x00000404080f8981 */ /* 0x000ea8000c1e1900 */
[----:B------:R0:W-:Y:S04]  /*0240*/  @!P1 STG.E desc[UR4][R8.64], R19 ;  /* 0x0000001308009986 */ /* 0x0001e8000c101904 */
[----:B------:R-:W2:Y:S04]  /*0250*/  @!P0 LDG.E R16, desc[UR4][R12.64+0x4] ;  /* 0x000004040c108981 */ /* 0x000ea8000c1e1900 */
[----:B------:R-:W2:Y:S01]  /*0260*/  @!P0 LDG.E R17, desc[UR4][R6.64] ;  /* 0x0000000406118981 */ /* 0x000ea2000c1e1900 */
[----:B------:R-:W-:-:S05]  /*0270*/  VIADD R18, R14, 0x2 ;  /* 0x000000020e127836 */ /* 0x000fca0000000000 */
[----:B------:R-:W-:Y:S01]  /*0280*/  LOP3.LUT R21, R18, 0x1a, RZ, 0xc0, !PT ;  /* 0x0000001a12157812 */ /* 0x000fe200078ec0ff */
[----:B------:R-:W-:-:S03]  /*0290*/  VIADD R20, R14, 0x3 ;  /* 0x000000030e147836 */ /* 0x000fc60000000000 */
[-C--:B------:R-:W-:Y:S01]  /*02a0*/  ISETP.NE.AND P1, PT, R21, R0.reuse, PT ;  /* 0x000000001500720c */ /* 0x080fe20003f25270 */
[----:B------:R-:W-:Y:S01]  /*02b0*/  VIADD R18, R14, 0x4 ;  /* 0x000000040e127836 */ /* 0x000fe20000000000 */
[----:B------:R-:W-:Y:S01]  /*02c0*/  LOP3.LUT R23, R20, 0x1b, RZ, 0xc0, !PT ;  /* 0x0000001b14177812 */ /* 0x000fe200078ec0ff */
[C---:B------:R-:W-:Y:S02]  /*02d0*/  VIADD R20, R14.reuse, 0x5 ;  /* 0x000000050e147836 */ /* 0x040fe40000000000 */
[C---:B------:R-:W-:Y:S02]  /*02e0*/  VIADD R22, R14.reuse, 0x6 ;  /* 0x000000060e167836 */ /* 0x040fe40000000000 */
[----:B------:R-:W-:Y:S01]  /*02f0*/  VIADD R24, R14, 0x7 ;  /* 0x000000070e187836 */ /* 0x000fe20000000000 */
[----:B------:R-:W-:Y:S01]  /*0300*/  ISETP.NE.AND P2, PT, R23, R0, PT ;  /* 0x000000001700720c */ /* 0x000fe20003f45270 */
[----:B------:R-:W-:Y:S01]  /*0310*/  BSSY.RECONVERGENT B0, `(.L_x_1) ;  /* 0x0000011000007945 */ /* 0x000fe20003800200 */
[----:B0-----:R-:W-:-:S02]  /*0320*/  LOP3.LUT R19, R18, 0x1c, RZ, 0xc0, !PT ;  /* 0x0000001c12137812 */ /* 0x001fc400078ec0ff */
[----:B------:R-:W-:Y:S02]  /*0330*/  LOP3.LUT R21, R20, 0x1d, RZ, 0xc0, !PT ;  /* 0x0000001d14157812 */ /* 0x000fe400078ec0ff */
[----:B------:R-:W-:Y:S02]  /*0340*/  LOP3.LUT R23, R22, 0x1e, RZ, 0xc0, !PT ;  /* 0x0000001e16177812 */ /* 0x000fe400078ec0ff */
[----:B------:R-:W-:Y:S02]  /*0350*/  LOP3.LUT R25, R24, 0x1f, RZ, 0xc0, !PT ;  /* 0x0000001f18197812 */ /* 0x000fe400078ec0ff */
[-C--:B------:R-:W-:Y:S02]  /*0360*/  ISETP.NE.AND P3, PT, R19, R0.reuse, PT ;  /* 0x000000001300720c */ /* 0x080fe40003f65270 */
[-C--:B------:R-:W-:Y:S02]  /*0370*/  ISETP.NE.AND P4, PT, R21, R0.reuse, PT ;  /* 0x000000001500720c */ /* 0x080fe40003f85270 */
[----:B------:R-:W-:-:S02]  /*0380*/  ISETP.NE.AND P5, PT, R23, R0, PT ;  /* 0x000000001700720c */ /* 0x000fc40003fa5270 */
[----:B------:R-:W-:Y:S02]  /*0390*/  ISETP.NE.AND P6, PT, R25, R0, PT ;  /* 0x000000001900720c */ /* 0x000fe40003fc5270 */
[----:B--2---:R-:W-:-:S05]  /*03a0*/  @!P0 VIADDMNMX R15, R17, R16, R15, PT ;  /* 0x00000010110f8246 */ /* 0x004fca000380010f */
[----:B------:R0:W-:Y:S01]  /*03b0*/  @!P0 STG.E desc[UR4][R8.64+0x4], R15 ;  /* 0x0000040f08008986 */ /* 0x0001e2000c101904 */
[----:B------:R-:W-:Y:S05]  /*03c0*/  @P1 BRA `(.L_x_2) ;  /* 0x0000000000141947 */ /* 0x000fea0003800000 */
[----:B0-----:R-:W2:Y:S04]  /*03d0*/  LDG.E R15, desc[UR4][R8.64+0x8] ;  /* 0x00000804080f7981 */ /* 0x001ea8000c1e1900 */
[----:B------:R-:W2:Y:S04]  /*03e0*/  LDG.E R16, desc[UR4][R12.64+0x8] ;  /* 0x000008040c107981 */ /* 0x000ea8000c1e1900 */
[----:B------:R-:W2:Y:S02]  /*03f0*/  LDG.E R17, desc[UR4][R6.64] ;  /* 0x0000000406117981 */ /* 0x000ea4000c1e1900 */
[----:B--2---:R-:W-:-:S05]  /*0400*/  VIADDMNMX R15, R17, R16, R15, PT ;  /* 0x00000010110f7246 */ /* 0x004fca000380010f */
[----:B------:R1:W-:Y:S02]  /*0410*/  STG.E desc[UR4][R8.64+0x8], R15 ;  /* 0x0000080f08007986 */ /* 0x0003e4000c101904 */
.L_x_2:
[----:B------:R-:W-:Y:S05]  /*0420*/  BSYNC.RECONVERGENT B0 ;  /* 0x0000000000007941 */ /* 0x000fea0003800200 */
.L_x_1:
[----:B------:R-:W-:Y:S04]  /*0430*/  BSSY.RECONVERGENT B0, `(.L_x_3) ;  /* 0x0000007000007945 */ /* 0x000fe80003800200 */
[----:B------:R-:W-:Y:S05]  /*0440*/  @P2 BRA `(.L_x_4) ;  /* 0x0000000000142947 */ /* 0x000fea0003800000 */
[----:B01----:R-:W2:Y:S04]  /*0450*/  LDG.E R15, desc[UR4][R8.64+0xc] ;  /* 0x00000c04080f7981 */ /* 0x003ea8000c1e1900 */
[----:B------:R-:W2:Y:S04]  /*0460*/  LDG.E R16, desc[UR4][R12.64+0xc] ;  /* 0x00000c040c107981 */ /* 0x000ea8000c1e1900 */
[----:B------:R-:W2:Y:S02]  /*0470*/  LDG.E R17, desc[UR4][R6.64] ;  /* 0x0000000406117981 */ /* 0x000ea4000c1e1900 */
[----:B--2---:R-:W-:-:S05]  /*0480*/  VIADDMNMX R15, R17, R16, R15, PT ;  /* 0x00000010110f7246 */ /* 0x004fca000380010f */
[----:B------:R2:W-:Y:S02]  /*0490*/  STG.E desc[UR4][R8.64+0xc], R15 ;  /* 0x00000c0f08007986 */ /* 0x0005e4000c101904 */
.L_x_4:
[----:B------:R-:W-:Y:S05]  /*04a0*/  BSYNC.RECONVERGENT B0 ;  /* 0x0000000000007941 */ /* 0x000fea0003800200 */
.L_x_3:
[----:B------:R-:W-:Y:S04]  /*04b0*/  BSSY.RECONVERGENT B0, `(.L_x_5) ;  /* 0x0000007000007945 */ /* 0x000fe80003800200 */
[----:B------:R-:W-:Y:S05]  /*04c0*/  @P3 BRA `(.L_x_6) ;  /* 0x0000000000143947 */ /* 0x000fea0003800000 */
[----:B012---:R-:W2:Y:S04]  /*04d0*/  LDG.E R15, desc[UR4][R8.64+0x10] ;  /* 0x00001004080f7981 */ /* 0x007ea8000c1e1900 */
[----:B------:R-:W2:Y:S04]  /*04e0*/  LDG.E R16, desc[UR4][R12.64+0x10] ;  /* 0x000010040c107981 */ /* 0x000ea8000c1e1900 */
[----:B------:R-:W2:Y:S02]  /*04f0*/  LDG.E R17, desc[UR4][R6.64] ;  /* 0x0000000406117981 */ /* 0x000ea4000c1e1900 */
[----:B--2---:R-:W-:-:S05]  /*0500*/  VIADDMNMX R15, R17, R16, R15, PT ;  /* 0x00000010110f7246 */ /* 0x004fca000380010f */
[----:B------:R3:W-:Y:S02]  /*0510*/  STG.E desc[UR4][R8.64+0x10], R15 ;  /* 0x0000100f08007986 */ /* 0x0007e4000c101904 */
.L_x_6:
[----:B------:R-:W-:Y:S05]  /*0520*/  BSYNC.RECONVERGENT B0 ;  /* 0x0000000000007941 */ /* 0x000fea0003800200 */
.L_x_5:
[----:B------:R-:W-:Y:S04]  /*0530*/  BSSY.RECONVERGENT B0, `(.L_x_7) ;  /* 0x0000007000007945 */ /* 0x000fe80003800200 */
[----:B------:R-:W-:Y:S05]  /*0540*/  @P4 BRA `(.L_x_8) ;  /* 0x0000000000144947 */ /* 0x000fea0003800000 */
[----:B0123--:R-:W2:Y:S04]  /*0550*/  LDG.E R15, desc[UR4][R8.64+0x14] ;  /* 0x00001404080f7981 */ /* 0x00fea8000c1e1900 */
[----:B------:R-:W2:Y:S04]  /*0560*/  LDG.E R16, desc[UR4][R12.64+0x14] ;  /* 0x000014040c107981 */ /* 0x000ea8000c1e1900 */
[----:B------:R-:W2:Y:S02]  /*0570*/  LDG.E R17, desc[UR4][R6.64] ;  /* 0x0000000406117981 */ /* 0x000ea4000c1e1900 */
[----:B--2---:R-:W-:-:S05]  /*0580*/  VIADDMNMX R15, R17, R16, R15, PT ;  /* 0x00000010110f7246 */ /* 0x004fca000380010f */
[----:B------:R4:W-:Y:S02]  /*0590*/  STG.E desc[UR4][R8.64+0x14], R15 ;  /* 0x0000140f08007986 */ /* 0x0009e4000c101904 */
.L_x_8:
[----:B------:R-:W-:Y:S05]  /*05a0*/  BSYNC.RECONVERGENT B0 ;  /* 0x0000000000007941 */ /* 0x000fea0003800200 */
.L_x_7:
[----:B------:R-:W-:Y:S04]  /*05b0*/  BSSY.RECONVERGENT B0, `(.L_x_9) ;  /* 0x0000007000007945 */ /* 0x000fe80003800200 */
[----:B------:R-:W-:Y:S05]  /*05c0*/  @P5 BRA `(.L_x_10) ;  /* 0x0000000000145947 */ /* 0x000fea0003800000 */
[----:B01234-:R-:W2:Y:S04]  /*05d0*/  LDG.E R15, desc[UR4][R8.64+0x18] ;  /* 0x00001804080f7981 */ /* 0x01fea8000c1e1900 */
[----:B------:R-:W2:Y:S04]  /*05e0*/  LDG.E R16, desc[UR4][R12.64+0x18] ;  /* 0x000018040c107981 */ /* 0x000ea8000c1e1900 */
[----:B------:R-:W2:Y:S02]  /*05f0*/  LDG.E R17, desc[UR4][R6.64] ;  /* 0x0000000406117981 */ /* 0x000ea4000c1e1900 */
[----:B--2---:R-:W-:-:S05]  /*0600*/  VIADDMNMX R15, R17, R16, R15, PT ;  /* 0x00000010110f7246 */ /* 0x004fca000380010f */
[----:B------:R0:W-:Y:S02]  /*0610*/  STG.E desc[UR4][R8.64+0x18], R15 ;  /* 0x0000180f08007986 */ /* 0x0001e4000c101904 */
.L_x_10:
[----:B------:R-:W-:Y:S05]  /*0620*/  BSYNC.RECONVERGENT B0 ;  /* 0x0000000000007941 */ /* 0x000fea0003800200 */
.L_x_9:
[----:B------:R-:W-:Y:S04]  /*0630*/  BSSY.RECONVERGENT B0, `(.L_x_11) ;  /* 0x0000007000007945 */ /* 0x000fe80003800200 */
[----:B------:R-:W-:Y:S05]  /*0640*/  @P6 BRA `(.L_x_12) ;  /* 0x0000000000146947 */ /* 0x000fea0003800000 */
[----:B------:R-:W5:Y:S04]  /*0650*/  LDG.E R12, desc[UR4][R12.64+0x1c] ;  /* 0x00001c040c0c7981 */ /* 0x000f68000c1e1900 */
[----:B01234-:R-:W5:Y:S04]  /*0660*/  LDG.E R15, desc[UR4][R8.64+0x1c] ;  /* 0x00001c04080f7981 */ /* 0x01ff68000c1e1900 */
[----:B------:R-:W5:Y:S02]  /*0670*/  LDG.E R16, desc[UR4][R6.64] ;  /* 0x0000000406107981 */ /* 0x000f64000c1e1900 */
[----:B-----5:R-:W-:-:S05]  /*0680*/  VIADDMNMX R15, R16, R12, R15, PT ;  /* 0x0000000c100f7246 */ /* 0x020fca000380010f */
[----:B------:R0:W-:Y:S02]  /*0690*/  STG.E desc[UR4][R8.64+0x1c], R15 ;  /* 0x00001c0f08007986 */ /* 0x0001e4000c101904 */
.L_x_12:
[----:B------:R-:W-:Y:S05]  /*06a0*/  BSYNC.RECONVERGENT B0 ;  /* 0x0000000000007941 */ /* 0x000fea0003800200 */
.L_x_11:
[----:B------:R-:W-:-:S05]  /*06b0*/  VIADD R14, R14, 0x8 ;  /* 0x000000080e0e7836 */ /* 0x000fca0000000000 */
[----:B------:R-:W-:-:S13]  /*06c0*/  ISETP.NE.AND P0, PT, R14, 0x80, PT ;  /* 0x000000800e00780c */ /* 0x000fda0003f05270 */
[----:B------:R-:W-:Y:S05]  /*06d0*/  @P0 BRA `(.L_x_13) ;  /* 0xfffffff8008c0947 */ /* 0x000fea000383ffff */
.L_x_0:
[----:B------:R-:W-:-:S05]  /*06e0*/  VIADD R10, R10, 0x1 ;  /* 0x000000010a0a7836 */ /* 0x000fca0000000000 */
[----:B------:R-:W-:-:S13]  /*06f0*/  ISETP.NE.AND P0, PT, R10, 0x80, PT ;  /* 0x000000800a00780c */ /* 0x000fda0003f05270 */
[----:B------:R-:W-:Y:S05]  /*0700*/  @P0 BRA `(.L_x_14) ;  /* 0xfffffff800580947 */ /* 0x000fea000383ffff */
[----:B------:R-:W-:Y:S05]  /*0710*/  EXIT ;  /* 0x000000000000794d */ /* 0x000fea0003800000 */
.L_x_15:
[----:B------:R-:W-:-:S00]  /*0720*/  BRA `(.L_x_15) ;  /* 0xfffffffc00fc7947 */ /* 0x000fc0000383ffff */
[----:B------:R-:W-:-:S00]  /*0730*/  NOP ;  /* 0x0000000000007918 */ /* 0x000fc00000000000 */
        /* <DEDUP_REMOVED lines=12> */
.L_x_16:


//--------------------- .nv.shared.reserved.0     --------------------------
	.section	.nv.shared.reserved.0,"aw",@nobits
	.weak		__nv_reservedSMEM_offset_0_alias
	.size		__nv_reservedSMEM_offset_0_alias, 0, 64
	.other		__nv_reservedSMEM_offset_0_alias,@"STO_CUDA_RESERVED_SHARED STV_DEFAULT"
__nv_reservedSMEM_offset_0_alias:
	.zero		0
	.zero		64


//--------------------- .nv.constant0._Z23calculateDistanceMatrixPii --------------------------
	.section	.nv.constant0._Z23calculateDistanceMatrixPii,"a",@progbits
	.sectionflags	@""
	.align	4
.nv.constant0._Z23calculateDistanceMatrixPii:
	.zero		908


//--------------------- SYMBOLS --------------------------

	.type		.nv.reservedSmem.offset0,@object
	.size		.nv.reservedSmem.offset0,0x4
